//
// Generated by NVIDIA NVVM Compiler
//
// Compiler Build ID: CL-36424714
// Cuda compilation tools, release 13.0, V13.0.88
// Based on NVVM 20.0.0
//

.version 9.0
.target sm_100
.address_size 64

	// .globl	_Z5sum1DPfS_S_i

.visible .entry _Z5sum1DPfS_S_i(
	.param .u64 .ptr .align 1 _Z5sum1DPfS_S_i_param_0,
	.param .u64 .ptr .align 1 _Z5sum1DPfS_S_i_param_1,
	.param .u64 .ptr .align 1 _Z5sum1DPfS_S_i_param_2,
	.param .u32 _Z5sum1DPfS_S_i_param_3
)
{
	.reg .pred 	%p<2>;
	.reg .b32 	%r<6>;
	.reg .b32 	%f<4>;
	.reg .b64 	%rd<11>;

	ld.param.u64 	%rd1, [_Z5sum1DPfS_S_i_param_0];
	ld.param.u64 	%rd2, [_Z5sum1DPfS_S_i_param_1];
	ld.param.u64 	%rd3, [_Z5sum1DPfS_S_i_param_2];
	ld.param.u32 	%r2, [_Z5sum1DPfS_S_i_param_3];
	mov.u32 	%r3, %ctaid.x;
	mov.u32 	%r4, %ntid.x;
	mov.u32 	%r5, %tid.x;
	mad.lo.s32 	%r1, %r3, %r4, %r5;
	setp.ge.s32 	%p1, %r1, %r2;
	@%p1 bra 	$L__BB0_2;
	cvta.to.global.u64 	%rd4, %rd1;
	cvta.to.global.u64 	%rd5, %rd2;
	cvta.to.global.u64 	%rd6, %rd3;
	mul.wide.s32 	%rd7, %r1, 4;
	add.s64 	%rd8, %rd4, %rd7;
	ld.global.f32 	%f1, [%rd8];
	add.s64 	%rd9, %rd5, %rd7;
	ld.global.f32 	%f2, [%rd9];
	add.f32 	%f3, %f1, %f2;
	add.s64 	%rd10, %rd6, %rd7;
	st.global.f32 	[%rd10], %f3;
$L__BB0_2:
	ret;

}
	// .globl	_Z5sum2DPfS_S_ii
.visible .entry _Z5sum2DPfS_S_ii(
	.param .u64 .ptr .align 1 _Z5sum2DPfS_S_ii_param_0,
	.param .u64 .ptr .align 1 _Z5sum2DPfS_S_ii_param_1,
	.param .u64 .ptr .align 1 _Z5sum2DPfS_S_ii_param_2,
	.param .u32 _Z5sum2DPfS_S_ii_param_3,
	.param .u32 _Z5sum2DPfS_S_ii_param_4
)
{
	.reg .pred 	%p<4>;
	.reg .b32 	%r<14>;
	.reg .b32 	%f<4>;
	.reg .b64 	%rd<11>;

	ld.param.u64 	%rd1, [_Z5sum2DPfS_S_ii_param_0];
	ld.param.u64 	%rd2, [_Z5sum2DPfS_S_ii_param_1];
	ld.param.u64 	%rd3, [_Z5sum2DPfS_S_ii_param_2];
	ld.param.u32 	%r3, [_Z5sum2DPfS_S_ii_param_3];
	ld.param.u32 	%r4, [_Z5sum2DPfS_S_ii_param_4];
	mov.u32 	%r6, %ctaid.x;
	mov.u32 	%r7, %ntid.x;
	mov.u32 	%r8, %tid.x;
	mad.lo.s32 	%r1, %r6, %r7, %r8;
	mov.u32 	%r9, %ctaid.y;
	mov.u32 	%r10, %ntid.y;
	mov.u32 	%r11, %tid.y;
	mad.lo.s32 	%r12, %r9, %r10, %r11;
	setp.ge.s32 	%p1, %r1, %r3;
	setp.ge.s32 	%p2, %r12, %r4;
	or.pred  	%p3, %p1, %p2;
	@%p3 bra 	$L__BB1_2;
	cvta.to.global.u64 	%rd4, %rd1;
	cvta.to.global.u64 	%rd5, %rd2;
	cvta.to.global.u64 	%rd6, %rd3;
	mad.lo.s32 	%r13, %r3, %r12, %r1;
	mul.wide.s32 	%rd7, %r13, 4;
	add.s64 	%rd8, %rd4, %rd7;
	ld.global.f32 	%f1, [%rd8];
	add.s64 	%rd9, %rd5, %rd7;
	ld.global.f32 	%f2, [%rd9];
	add.f32 	%f3, %f1, %f2;
	add.s64 	%rd10, %rd6, %rd7;
	st.global.f32 	[%rd10], %f3;
$L__BB1_2:
	ret;

}
	// .globl	_Z5sum3DPfS_S_iii
.visible .entry _Z5sum3DPfS_S_iii(
	.param .u64 .ptr .align 1 _Z5sum3DPfS_S_iii_param_0,
	.param .u64 .ptr .align 1 _Z5sum3DPfS_S_iii_param_1,
	.param .u64 .ptr .align 1 _Z5sum3DPfS_S_iii_param_2,
	.param .u32 _Z5sum3DPfS_S_iii_param_3,
	.param .u32 _Z5sum3DPfS_S_iii_param_4,
	.param .u32 _Z5sum3DPfS_S_iii_param_5
)
{
	.reg .pred 	%p<6>;
	.reg .b32 	%r<20>;
	.reg .b32 	%f<4>;
	.reg .b64 	%rd<11>;

	ld.param.u64 	%rd1, [_Z5sum3DPfS_S_iii_param_0];
	ld.param.u64 	%rd2, [_Z5sum3DPfS_S_iii_param_1];
	ld.param.u64 	%rd3, [_Z5sum3DPfS_S_iii_param_2];
	ld.param.u32 	%r4, [_Z5sum3DPfS_S_iii_param_3];
	ld.param.u32 	%r6, [_Z5sum3DPfS_S_iii_param_4];
	ld.param.u32 	%r7, [_Z5sum3DPfS_S_iii_param_5];
	mov.u32 	%r8, %ctaid.x;
	mov.u32 	%r9, %ntid.x;
	mov.u32 	%r10, %tid.x;
	mad.lo.s32 	%r1, %r8, %r9, %r10;
	mov.u32 	%r11, %ctaid.y;
	mov.u32 	%r12, %ntid.y;
	mov.u32 	%r13, %tid.y;
	mad.lo.s32 	%r14, %r11, %r12, %r13;
	mov.u32 	%r15, %ctaid.z;
	mov.u32 	%r16, %ntid.z;
	mov.u32 	%r17, %tid.z;
	mad.lo.s32 	%r3, %r15, %r16, %r17;
	setp.ge.s32 	%p1, %r1, %r4;
	setp.ge.s32 	%p2, %r14, %r6;
	or.pred  	%p3, %p1, %p2;
	setp.ge.s32 	%p4, %r3, %r7;
	or.pred  	%p5, %p3, %p4;
	@%p5 bra 	$L__BB2_2;
	cvta.to.global.u64 	%rd4, %rd1;
	cvta.to.global.u64 	%rd5, %rd2;
	cvta.to.global.u64 	%rd6, %rd3;
	mad.lo.s32 	%r18, %r6, %r3, %r14;
	mad.lo.s32 	%r19, %r18, %r4, %r1;
	mul.wide.s32 	%rd7, %r19, 4;
	add.s64 	%rd8, %rd4, %rd7;
	ld.global.f32 	%f1, [%rd8];
	add.s64 	%rd9, %rd5, %rd7;
	ld.global.f32 	%f2, [%rd9];
	add.f32 	%f3, %f1, %f2;
	add.s64 	%rd10, %rd6, %rd7;
	st.global.f32 	[%rd10], %f3;
$L__BB2_2:
	ret;

}


// ===== COMPILED SASS (sm_100) =====

	.target	sm_100

	.elftype	@"ET_EXEC"


//--------------------- .note.nv.tkinfo           --------------------------
	.section	.note.nv.tkinfo,"",@"SHT_NOTE"
	.sectionflags	@"SHF_NOTE_NV_TKINFO"
	.tkinfo
        /*0018*/ 	.word	0x00000002
        /*0030*/ 	.string	""
        /*0030*/ 	.string	"ptxas"
        /*0030*/ 	.string	"Cuda compilation tools, release 13.0, V13.0.88"
        /*0030*/ 	.string	"Build cuda_13.0.r13.0/compiler.36424714_0"
        /*0030*/ 	.string	"-arch sm_100 -m 64 "



//--------------------- .note.nv.cuinfo           --------------------------
	.section	.note.nv.cuinfo,"",@"SHT_NOTE"
	.sectionflags	@"SHF_NOTE_NV_CUINFO"
        /*0018*/ 	.short	0x0002
        /*001a*/ 	.short	0x0064
        /*001c*/ 	.short	0x0082
	.zero		2


//--------------------- .nv.info                  --------------------------
	.section	.nv.info,"",@"SHT_CUDA_INFO"
	.align	4


	//----- nvinfo : EIATTR_REGCOUNT
	.align		4
        /*0000*/ 	.byte	0x04, 0x2f
        /*0002*/ 	.short	(.L_1 - .L_0)
	.align		4
.L_0:
        /*0004*/ 	.word	index@(_Z5sum1DPfS_S_i)
        /*0008*/ 	.word	0x0000000c


	//----- nvinfo : EIATTR_FRAME_SIZE
	.align		4
.L_1:
        /*000c*/ 	.byte	0x04, 0x11
        /*000e*/ 	.short	(.L_3 - .L_2)
	.align		4
.L_2:
        /*0010*/ 	.word	index@(_Z5sum1DPfS_S_i)
        /*0014*/ 	.word	0x00000000


	//----- nvinfo : EIATTR_REGCOUNT
	.align		4
.L_3:
        /*0018*/ 	.byte	0x04, 0x2f
        /*001a*/ 	.short	(.L_5 - .L_4)
	.align		4
.L_4:
        /*001c*/ 	.word	index@(_Z5sum2DPfS_S_ii)
        /*0020*/ 	.word	0x0000000c


	//----- nvinfo : EIATTR_FRAME_SIZE
	.align		4
.L_5:
        /*0024*/ 	.byte	0x04, 0x11
        /*0026*/ 	.short	(.L_7 - .L_6)
	.align		4
.L_6:
        /*0028*/ 	.word	index@(_Z5sum2DPfS_S_ii)
        /*002c*/ 	.word	0x00000000


	//----- nvinfo : EIATTR_REGCOUNT
	.align		4
.L_7:
        /*0030*/ 	.byte	0x04, 0x2f
        /*0032*/ 	.short	(.L_9 - .L_8)
	.align		4
.L_8:
        /*0034*/ 	.word	index@(_Z5sum3DPfS_S_iii)
        /*0038*/ 	.word	0x0000000c


	//----- nvinfo : EIATTR_FRAME_SIZE
	.align		4
.L_9:
        /*003c*/ 	.byte	0x04, 0x11
        /*003e*/ 	.short	(.L_11 - .L_10)
	.align		4
.L_10:
        /*0040*/ 	.word	index@(_Z5sum3DPfS_S_iii)
        /*0044*/ 	.word	0x00000000


	//----- nvinfo : EIATTR_MIN_STACK_SIZE
	.align		4
.L_11:
        /*0048*/ 	.byte	0x04, 0x12
        /*004a*/ 	.short	(.L_13 - .L_12)
	.align		4
.L_12:
        /*004c*/ 	.word	index@(_Z5sum3DPfS_S_iii)
        /*0050*/ 	.word	0x00000000


	//----- nvinfo : EIATTR_MIN_STACK_SIZE
	.align		4
.L_13:
        /*0054*/ 	.byte	0x04, 0x12
        /*0056*/ 	.short	(.L_15 - .L_14)
	.align		4
.L_14:
        /*0058*/ 	.word	index@(_Z5sum2DPfS_S_ii)
        /*005c*/ 	.word	0x00000000


	//----- nvinfo : EIATTR_MIN_STACK_SIZE
	.align		4
.L_15:
        /*0060*/ 	.byte	0x04, 0x12
        /*0062*/ 	.short	(.L_17 - .L_16)
	.align		4
.L_16:
        /*0064*/ 	.word	index@(_Z5sum1DPfS_S_i)
        /*0068*/ 	.word	0x00000000
.L_17:


//--------------------- .nv.compat                --------------------------
	.section	.nv.compat,"",@"SHT_CUDA_COMPAT_INFO"
	.align	4
        /*0000*/ 	.byte	0x02, 0x09, 0x00, 0x00, 0x02, 0x02, 0x01, 0x00, 0x02, 0x05, 0x05, 0x00, 0x03, 0x07, 0x01, 0x01
        /*0010*/ 	.byte	0x02, 0x03, 0x00, 0x00, 0x02, 0x06, 0x01, 0x00, 0x04, 0x0b, 0x08, 0x00, 0x09, 0x00, 0x00, 0x00
        /*0020*/ 	.byte	0x00, 0x00, 0x00, 0x00


//--------------------- .nv.info._Z5sum3DPfS_S_iii --------------------------
	.section	.nv.info._Z5sum3DPfS_S_iii,"",@"SHT_CUDA_INFO"
	.sectionflags	@""
	.align	4


	//----- nvinfo : EIATTR_CUDA_API_VERSION
	.align		4
        /*0000*/ 	.byte	0x04, 0x37
        /*0002*/ 	.short	(.L_19 - .L_18)
.L_18:
        /*0004*/ 	.word	0x00000082


	//----- nvinfo : EIATTR_KPARAM_INFO
	.align		4
.L_19:
        /*0008*/ 	.byte	0x04, 0x17
        /*000a*/ 	.short	(.L_21 - .L_20)
.L_20:
        /*000c*/ 	.word	0x00000000
        /*0010*/ 	.short	0x0005
        /*0012*/ 	.short	0x0020
        /*0014*/ 	.byte	0x00, 0xf0, 0x11, 0x00


	//----- nvinfo : EIATTR_KPARAM_INFO
	.align		4
.L_21:
        /*0018*/ 	.byte	0x04, 0x17
        /*001a*/ 	.short	(.L_23 - .L_22)
.L_22:
        /*001c*/ 	.word	0x00000000
        /*0020*/ 	.short	0x0004
        /*0022*/ 	.short	0x001c
        /*0024*/ 	.byte	0x00, 0xf0, 0x11, 0x00


	//----- nvinfo : EIATTR_KPARAM_INFO
	.align		4
.L_23:
        /*0028*/ 	.byte	0x04, 0x17
        /*002a*/ 	.short	(.L_25 - .L_24)
.L_24:
        /*002c*/ 	.word	0x00000000
        /*0030*/ 	.short	0x0003
        /*0032*/ 	.short	0x0018
        /*0034*/ 	.byte	0x00, 0xf0, 0x11, 0x00


	//----- nvinfo : EIATTR_KPARAM_INFO
	.align		4
.L_25:
        /*0038*/ 	.byte	0x04, 0x17
        /*003a*/ 	.short	(.L_27 - .L_26)
.L_26:
        /*003c*/ 	.word	0x00000000
        /*0040*/ 	.short	0x0002
        /*0042*/ 	.short	0x0010
        /*0044*/ 	.byte	0x00, 0xf5, 0x21, 0x00


	//----- nvinfo : EIATTR_KPARAM_INFO
	.align		4
.L_27:
        /*0048*/ 	.byte	0x04, 0x17
        /*004a*/ 	.short	(.L_29 - .L_28)
.L_28:
        /*004c*/ 	.word	0x00000000
        /*0050*/ 	.short	0x0001
        /*0052*/ 	.short	0x0008
        /*0054*/ 	.byte	0x00, 0xf5, 0x21, 0x00


	//----- nvinfo : EIATTR_KPARAM_INFO
	.align		4
.L_29:
        /*0058*/ 	.byte	0x04, 0x17
        /*005a*/ 	.short	(.L_31 - .L_30)
.L_30:
        /*005c*/ 	.word	0x00000000
        /*0060*/ 	.short	0x0000
        /*0062*/ 	.short	0x0000
        /*0064*/ 	.byte	0x00, 0xf5, 0x21, 0x00


	//----- nvinfo : EIATTR_SPARSE_MMA_MASK
	.align		4
.L_31:
        /*0068*/ 	.byte	0x03, 0x50
        /*006a*/ 	.short	0x0000


	//----- nvinfo : EIATTR_MAXREG_COUNT
	.align		4
        /*006c*/ 	.byte	0x03, 0x1b
        /*006e*/ 	.short	0x00ff


	//----- nvinfo : EIATTR_MERCURY_ISA_VERSION
	.align		4
        /*0070*/ 	.byte	0x03, 0x5f
        /*0072*/ 	.short	0x0101


	//----- nvinfo : EIATTR_VRC_CTA_INIT_COUNT
	.align		4
        /*0074*/ 	.byte	0x02, 0x4a
	.zero		1
	.zero		1


	//----- nvinfo : EIATTR_EXIT_INSTR_OFFSETS
	.align		4
        /*0078*/ 	.byte	0x04, 0x1c
        /*007a*/ 	.short	(.L_33 - .L_32)


	//   ....[0]....
.L_32:
        /*007c*/ 	.word	0x00000120


	//   ....[1]....
        /*0080*/ 	.word	0x00000200


	//----- nvinfo : EIATTR_CBANK_PARAM_SIZE
	.align		4
.L_33:
        /*0084*/ 	.byte	0x03, 0x19
        /*0086*/ 	.short	0x0024


	//----- nvinfo : EIATTR_PARAM_CBANK
	.align		4
        /*0088*/ 	.byte	0x04, 0x0a
        /*008a*/ 	.short	(.L_35 - .L_34)
	.align		4
.L_34:
        /*008c*/ 	.word	index@(.nv.constant0._Z5sum3DPfS_S_iii)
        /*0090*/ 	.short	0x0380
        /*0092*/ 	.short	0x0024


	//----- nvinfo : EIATTR_SW_WAR
	.align		4
.L_35:
        /*0094*/ 	.byte	0x04, 0x36
        /*0096*/ 	.short	(.L_37 - .L_36)
.L_36:
        /*0098*/ 	.word	0x00000008
.L_37:


//--------------------- .nv.info._Z5sum2DPfS_S_ii --------------------------
	.section	.nv.info._Z5sum2DPfS_S_ii,"",@"SHT_CUDA_INFO"
	.sectionflags	@""
	.align	4


	//----- nvinfo : EIATTR_CUDA_API_VERSION
	.align		4
        /*0000*/ 	.byte	0x04, 0x37
        /*0002*/ 	.short	(.L_39 - .L_38)
.L_38:
        /*0004*/ 	.word	0x00000082


	//----- nvinfo : EIATTR_KPARAM_INFO
	.align		4
.L_39:
        /*0008*/ 	.byte	0x04, 0x17
        /*000a*/ 	.short	(.L_41 - .L_40)
.L_40:
        /*000c*/ 	.word	0x00000000
        /*0010*/ 	.short	0x0004
        /*0012*/ 	.short	0x001c
        /*0014*/ 	.byte	0x00, 0xf0, 0x11, 0x00


	//----- nvinfo : EIATTR_KPARAM_INFO
	.align		4
.L_41:
        /*0018*/ 	.byte	0x04, 0x17
        /*001a*/ 	.short	(.L_43 - .L_42)
.L_42:
        /*001c*/ 	.word	0x00000000
        /*0020*/ 	.short	0x0003
        /*0022*/ 	.short	0x0018
        /*0024*/ 	.byte	0x00, 0xf0, 0x11, 0x00


	//----- nvinfo : EIATTR_KPARAM_INFO
	.align		4
.L_43:
        /*0028*/ 	.byte	0x04, 0x17
        /*002a*/ 	.short	(.L_45 - .L_44)
.L_44:
        /*002c*/ 	.word	0x00000000
        /*0030*/ 	.short	0x0002
        /*0032*/ 	.short	0x0010
        /*0034*/ 	.byte	0x00, 0xf5, 0x21, 0x00


	//----- nvinfo : EIATTR_KPARAM_INFO
	.align		4
.L_45:
        /*0038*/ 	.byte	0x04, 0x17
        /*003a*/ 	.short	(.L_47 - .L_46)
.L_46:
        /*003c*/ 	.word	0x00000000
        /*0040*/ 	.short	0x0001
        /*0042*/ 	.short	0x0008
        /*0044*/ 	.byte	0x00, 0xf5, 0x21, 0x00


	//----- nvinfo : EIATTR_KPARAM_INFO
	.align		4
.L_47:
        /*0048*/ 	.byte	0x04, 0x17
        /*004a*/ 	.short	(.L_49 - .L_48)
.L_48:
        /*004c*/ 	.word	0x00000000
        /*0050*/ 	.short	0x0000
        /*0052*/ 	.short	0x0000
        /*0054*/ 	.byte	0x00, 0xf5, 0x21, 0x00


	//----- nvinfo : EIATTR_SPARSE_MMA_MASK
	.align		4
.L_49:
        /*0058*/ 	.byte	0x03, 0x50
        /*005a*/ 	.short	0x0000


	//----- nvinfo : EIATTR_MAXREG_COUNT
	.align		4
        /*005c*/ 	.byte	0x03, 0x1b
        /*005e*/ 	.short	0x00ff


	//----- nvinfo : EIATTR_MERCURY_ISA_VERSION
	.align		4
        /*0060*/ 	.byte	0x03, 0x5f
        /*0062*/ 	.short	0x0101


	//----- nvinfo : EIATTR_VRC_CTA_INIT_COUNT
	.align		4
        /*0064*/ 	.byte	0x02, 0x4a
	.zero		1
	.zero		1


	//----- nvinfo : EIATTR_EXIT_INSTR_OFFSETS
	.align		4
        /*0068*/ 	.byte	0x04, 0x1c
        /*006a*/ 	.short	(.L_51 - .L_50)


	//   ....[0]....
.L_50:
        /*006c*/ 	.word	0x000000c0


	//   ....[1]....
        /*0070*/ 	.word	0x00000190


	//----- nvinfo : EIATTR_CBANK_PARAM_SIZE
	.align		4
.L_51:
        /*0074*/ 	.byte	0x03, 0x19
        /*0076*/ 	.short	0x0020


	//----- nvinfo : EIATTR_PARAM_CBANK
	.align		4
        /*0078*/ 	.byte	0x04, 0x0a
        /*007a*/ 	.short	(.L_53 - .L_52)
	.align		4
.L_52:
        /*007c*/ 	.word	index@(.nv.constant0._Z5sum2DPfS_S_ii)
        /*0080*/ 	.short	0x0380
        /*0082*/ 	.short	0x0020


	//----- nvinfo : EIATTR_SW_WAR
	.align		4
.L_53:
        /*0084*/ 	.byte	0x04, 0x36
        /*0086*/ 	.short	(.L_55 - .L_54)
.L_54:
        /*0088*/ 	.word	0x00000008
.L_55:


//--------------------- .nv.info._Z5sum1DPfS_S_i  --------------------------
	.section	.nv.info._Z5sum1DPfS_S_i,"",@"SHT_CUDA_INFO"
	.sectionflags	@""
	.align	4


	//----- nvinfo : EIATTR_CUDA_API_VERSION
	.align		4
        /*0000*/ 	.byte	0x04, 0x37
        /*0002*/ 	.short	(.L_57 - .L_56)
.L_56:
        /*0004*/ 	.word	0x00000082


	//----- nvinfo : EIATTR_KPARAM_INFO
	.align		4
.L_57:
        /*0008*/ 	.byte	0x04, 0x17
        /*000a*/ 	.short	(.L_59 - .L_58)
.L_58:
        /*000c*/ 	.word	0x00000000
        /*0010*/ 	.short	0x0003
        /*0012*/ 	.short	0x0018
        /*0014*/ 	.byte	0x00, 0xf0, 0x11, 0x00


	//----- nvinfo : EIATTR_KPARAM_INFO
	.align		4
.L_59:
        /*0018*/ 	.byte	0x04, 0x17
        /*001a*/ 	.short	(.L_61 - .L_60)
.L_60:
        /*001c*/ 	.word	0x00000000
        /*0020*/ 	.short	0x0002
        /*0022*/ 	.short	0x0010
        /*0024*/ 	.byte	0x00, 0xf5, 0x21, 0x00


	//----- nvinfo : EIATTR_KPARAM_INFO
	.align		4
.L_61:
        /*0028*/ 	.byte	0x04, 0x17
        /*002a*/ 	.short	(.L_63 - .L_62)
.L_62:
        /*002c*/ 	.word	0x00000000
        /*0030*/ 	.short	0x0001
        /*0032*/ 	.short	0x0008
        /*0034*/ 	.byte	0x00, 0xf5, 0x21, 0x00


	//----- nvinfo : EIATTR_KPARAM_INFO
	.align		4
.L_63:
        /*0038*/ 	.byte	0x04, 0x17
        /*003a*/ 	.short	(.L_65 - .L_64)
.L_64:
        /*003c*/ 	.word	0x00000000
        /*0040*/ 	.short	0x0000
        /*0042*/ 	.short	0x0000
        /*0044*/ 	.byte	0x00, 0xf5, 0x21, 0x00


	//----- nvinfo : EIATTR_SPARSE_MMA_MASK
	.align		4
.L_65:
        /*0048*/ 	.byte	0x03, 0x50
        /*004a*/ 	.short	0x0000


	//----- nvinfo : EIATTR_MAXREG_COUNT
	.align		4
        /*004c*/ 	.byte	0x03, 0x1b
        /*004e*/ 	.short	0x00ff


	//----- nvinfo : EIATTR_MERCURY_ISA_VERSION
	.align		4
        /*0050*/ 	.byte	0x03, 0x5f
        /*0052*/ 	.short	0x0101


	//----- nvinfo : EIATTR_VRC_CTA_INIT_COUNT
	.align		4
        /*0054*/ 	.byte	0x02, 0x4a
	.zero		1
	.zero		1


	//----- nvinfo : EIATTR_EXIT_INSTR_OFFSETS
	.align		4
        /*0058*/ 	.byte	0x04, 0x1c
        /*005a*/ 	.short	(.L_67 - .L_66)


	//   ....[0]....
.L_66:
        /*005c*/ 	.word	0x00000070


	//   ....[1]....
        /*0060*/ 	.word	0x00000130


	//----- nvinfo : EIATTR_CBANK_PARAM_SIZE
	.align		4
.L_67:
        /*0064*/ 	.byte	0x03, 0x19
        /*0066*/ 	.short	0x001c


	//----- nvinfo : EIATTR_PARAM_CBANK
	.align		4
        /*0068*/ 	.byte	0x04, 0x0a
        /*006a*/ 	.short	(.L_69 - .L_68)
	.align		4
.L_68:
        /*006c*/ 	.word	index@(.nv.constant0._Z5sum1DPfS_S_i)
        /*0070*/ 	.short	0x0380
        /*0072*/ 	.short	0x001c


	//----- nvinfo : EIATTR_SW_WAR
	.align		4
.L_69:
        /*0074*/ 	.byte	0x04, 0x36
        /*0076*/ 	.short	(.L_71 - .L_70)
.L_70:
        /*0078*/ 	.word	0x00000008
.L_71:


//--------------------- .nv.callgraph             --------------------------
	.section	.nv.callgraph,"",@"SHT_CUDA_CALLGRAPH"
	.align	4
	.sectionentsize	8
	.align		4
        /*0000*/ 	.word	0x00000000
	.align		4
        /*0004*/ 	.word	0xffffffff
	.align		4
        /*0008*/ 	.word	0x00000000
	.align		4
        /*000c*/ 	.word	0xfffffffe
	.align		4
        /*0010*/ 	.word	0x00000000
	.align		4
        /*0014*/ 	.word	0xfffffffd
	.align		4
        /*0018*/ 	.word	0x00000000
	.align		4
        /*001c*/ 	.word	0xfffffffc


//--------------------- .text._Z5sum3DPfS_S_iii   --------------------------
	.section	.text._Z5sum3DPfS_S_iii,"ax",@progbits
	.align	128
        .global         _Z5sum3DPfS_S_iii
        .type           _Z5sum3DPfS_S_iii,@function
        .size           _Z5sum3DPfS_S_iii,(.L_x_3 - _Z5sum3DPfS_S_iii)
        .other          _Z5sum3DPfS_S_iii,@"STO_CUDA_ENTRY STV_DEFAULT"
_Z5sum3DPfS_S_iii:
.text._Z5sum3DPfS_S_iii:
[----:B------:R-:W-:Y:S01]  /*0000*/  LDC R1, c[0x0][0x37c] ;  /* 0x0000df00ff017b82 */ /* 0x000fe20000000800 */
[----:B------:R-:W0:Y:S07]  /*0010*/  S2R R5, SR_TID.Y ;  /* 0x0000000000057919 */ /* 0x000e2e0000002200 */
[----:B------:R-:W1:Y:S01]  /*0020*/  LDC R0, c[0x0][0x360] ;  /* 0x0000d800ff007b82 */ /* 0x000e620000000800 */
[----:B------:R-:W2:Y:S01]  /*0030*/  LDCU.64 UR8, c[0x0][0x398] ;  /* 0x00007300ff0877ac */ /* 0x000ea20008000a00 */
[----:B------:R-:W1:Y:S01]  /*0040*/  S2R R3, SR_TID.X ;  /* 0x0000000000037919 */ /* 0x000e620000002100 */
[----:B------:R-:W3:Y:S01]  /*0050*/  LDCU UR7, c[0x0][0x3a0] ;  /* 0x00007400ff0777ac */ /* 0x000ee20008000800 */
[----:B------:R-:W4:Y:S04]  /*0060*/  S2R R2, SR_TID.Z ;  /* 0x0000000000027919 */ /* 0x000f280000002300 */
[----:B------:R-:W0:Y:S08]  /*0070*/  S2UR UR5, SR_CTAID.Y ;  /* 0x00000000000579c3 */ /* 0x000e300000002600 */
[----:B------:R-:W0:Y:S08]  /*0080*/  LDC R6, c[0x0][0x364] ;  /* 0x0000d900ff067b82 */ /* 0x000e300000000800 */
[----:B------:R-:W1:Y:S08]  /*0090*/  S2UR UR4, SR_CTAID.X ;  /* 0x00000000000479c3 */ /* 0x000e700000002500 */
[----:B------:R-:W4:Y:S08]  /*00a0*/  S2UR UR6, SR_CTAID.Z ;  /* 0x00000000000679c3 */ /* 0x000f300000002700 */
[----:B------:R-:W4:Y:S01]  /*00b0*/  LDC R7, c[0x0][0x368] ;  /* 0x0000da00ff077b82 */ /* 0x000f220000000800 */
[----:B0-----:R-:W-:-:S05]  /*00c0*/  IMAD R6, R6, UR5, R5 ;  /* 0x0000000506067c24 */ /* 0x001fca000f8e0205 */
[----:B--2---:R-:W-:Y:S01]  /*00d0*/  ISETP.GE.AND P0, PT, R6, UR9, PT ;  /* 0x0000000906007c0c */ /* 0x004fe2000bf06270 */
[----:B-1----:R-:W-:-:S05]  /*00e0*/  IMAD R0, R0, UR4, R3 ;  /* 0x0000000400007c24 */ /* 0x002fca000f8e0203 */
[----:B------:R-:W-:Y:S01]  /*00f0*/  ISETP.GE.OR P0, PT, R0, UR8, P0 ;  /* 0x0000000800007c0c */ /* 0x000fe20008706670 */
[----:B----4-:R-:W-:-:S05]  /*0100*/  IMAD R7, R7, UR6, R2 ;  /* 0x0000000607077c24 */ /* 0x010fca000f8e0202 */
[----:B---3--:R-:W-:-:S13]  /*0110*/  ISETP.GE.OR P0, PT, R7, UR7, P0 ;  /* 0x0000000707007c0c */ /* 0x008fda0008706670 */
[----:B------:R-:W-:Y:S05]  /*0120*/  @P0 EXIT ;  /* 0x000000000000094d */ /* 0x000fea0003800000 */
[----:B------:R-:W0:Y:S01]  /*0130*/  LDC.64 R2, c[0x0][0x380] ;  /* 0x0000e000ff027b82 */ /* 0x000e220000000a00 */
[----:B------:R-:W1:Y:S01]  /*0140*/  LDCU.64 UR4, c[0x0][0x358] ;  /* 0x00006b00ff0477ac */ /* 0x000e620008000a00 */
[----:B------:R-:W-:-:S04]  /*0150*/  IMAD R7, R7, UR9, R6 ;  /* 0x0000000907077c24 */ /* 0x000fc8000f8e0206 */
[----:B------:R-:W-:Y:S02]  /*0160*/  IMAD R9, R7, UR8, R0 ;  /* 0x0000000807097c24 */ /* 0x000fe4000f8e0200 */
[----:B------:R-:W2:Y:S08]  /*0170*/  LDC.64 R4, c[0x0][0x388] ;  /* 0x0000e200ff047b82 */ /* 0x000eb00000000a00 */
[----:B------:R-:W3:Y:S01]  /*0180*/  LDC.64 R6, c[0x0][0x390] ;  /* 0x0000e400ff067b82 */ /* 0x000ee20000000a00 */
[----:B0-----:R-:W-:-:S06]  /*0190*/  IMAD.WIDE R2, R9, 0x4, R2 ;  /* 0x0000000409027825 */ /* 0x001fcc00078e0202 */
[----:B-1----:R-:W4:Y:S01]  /*01a0*/  LDG.E R2, desc[UR4][R2.64] ;  /* 0x0000000402027981 */ /* 0x002f22000c1e1900 */
[----:B--2---:R-:W-:-:S06]  /*01b0*/  IMAD.WIDE R4, R9, 0x4, R4 ;  /* 0x0000000409047825 */ /* 0x004fcc00078e0204 */
[----:B------:R-:W4:Y:S01]  /*01c0*/  LDG.E R5, desc[UR4][R4.64] ;  /* 0x0000000404057981 */ /* 0x000f22000c1e1900 */
[----:B---3--:R-:W-:-:S04]  /*01d0*/  IMAD.WIDE R6, R9, 0x4, R6 ;  /* 0x0000000409067825 */ /* 0x008fc800078e0206 */
[----:B----4-:R-:W-:-:S05]  /*01e0*/  FADD R9, R2, R5 ;  /* 0x0000000502097221 */ /* 0x010fca0000000000 */
[----:B------:R-:W-:Y:S01]  /*01f0*/  STG.E desc[UR4][R6.64], R9 ;  /* 0x0000000906007986 */ /* 0x000fe2000c101904 */
[----:B------:R-:W-:Y:S05]  /*0200*/  EXIT ;  /* 0x000000000000794d */ /* 0x000fea0003800000 */
.L_x_0:
[----:B------:R-:W-:-:S00]  /*0210*/  BRA `(.L_x_0) ;  /* 0xfffffffc00fc7947 */ /* 0x000fc0000383ffff */
[----:B------:R-:W-:-:S00]  /*0220*/  NOP ;  /* 0x0000000000007918 */ /* 0x000fc00000000000 */
        /* <DEDUP_REMOVED lines=13> */
.L_x_3:


//--------------------- .text._Z5sum2DPfS_S_ii    --------------------------
	.section	.text._Z5sum2DPfS_S_ii,"ax",@progbits
	.align	128
        .global         _Z5sum2DPfS_S_ii
        .type           _Z5sum2DPfS_S_ii,@function
        .size           _Z5sum2DPfS_S_ii,(.L_x_4 - _Z5sum2DPfS_S_ii)
        .other          _Z5sum2DPfS_S_ii,@"STO_CUDA_ENTRY STV_DEFAULT"
_Z5sum2DPfS_S_ii:
.text._Z5sum2DPfS_S_ii:
[----:B------:R-:W-:Y:S01]  /*0000*/  LDC R1, c[0x0][0x37c] ;  /* 0x0000df00ff017b82 */ /* 0x000fe20000000800 */
[----:B------:R-:W0:Y:S07]  /*0010*/  S2R R2, SR_TID.Y ;  /* 0x0000000000027919 */ /* 0x000e2e0000002200 */
[----:B------:R-:W1:Y:S01]  /*0020*/  LDC R0, c[0x0][0x360] ;  /* 0x0000d800ff007b82 */ /* 0x000e620000000800 */
[----:B------:R-:W2:Y:S01]  /*0030*/  LDCU.64 UR6, c[0x0][0x398] ;  /* 0x00007300ff0677ac */ /* 0x000ea20008000a00 */
[----:B------:R-:W1:Y:S06]  /*0040*/  S2R R3, SR_TID.X ;  /* 0x0000000000037919 */ /* 0x000e6c0000002100 */
[----:B------:R-:W0:Y:S08]  /*0050*/  S2UR UR5, SR_CTAID.Y ;  /* 0x00000000000579c3 */ /* 0x000e300000002600 */
[----:B------:R-:W0:Y:S08]  /*0060*/  LDC R7, c[0x0][0x364] ;  /* 0x0000d900ff077b82 */ /* 0x000e300000000800 */
[----:B------:R-:W1:Y:S01]  /*0070*/  S2UR UR4, SR_CTAID.X ;  /* 0x00000000000479c3 */ /* 0x000e620000002500 */
[----:B0-----:R-:W-:-:S05]  /*0080*/  IMAD R7, R7, UR5, R2 ;  /* 0x0000000507077c24 */ /* 0x001fca000f8e0202 */
[----:B--2---:R-:W-:Y:S01]  /*0090*/  ISETP.GE.AND P0, PT, R7, UR7, PT ;  /* 0x0000000707007c0c */ /* 0x004fe2000bf06270 */
[----:B-1----:R-:W-:-:S05]  /*00a0*/  IMAD R0, R0, UR4, R3 ;  /* 0x0000000400007c24 */ /* 0x002fca000f8e0203 */
[----:B------:R-:W-:-:S13]  /*00b0*/  ISETP.GE.OR P0, PT, R0, UR6, P0 ;  /* 0x0000000600007c0c */ /* 0x000fda0008706670 */
[----:B------:R-:W-:Y:S05]  /*00c0*/  @P0 EXIT ;  /* 0x000000000000094d */ /* 0x000fea0003800000 */
[----:B------:R-:W0:Y:S01]  /*00d0*/  LDC.64 R2, c[0x0][0x380] ;  /* 0x0000e000ff027b82 */ /* 0x000e220000000a00 */
[----:B------:R-:W1:Y:S01]  /*00e0*/  LDCU.64 UR4, c[0x0][0x358] ;  /* 0x00006b00ff0477ac */ /* 0x000e620008000a00 */
[----:B------:R-:W-:-:S06]  /*00f0*/  IMAD R9, R7, UR6, R0 ;  /* 0x0000000607097c24 */ /* 0x000fcc000f8e0200 */
        /* <DEDUP_REMOVED lines=10> */
.L_x_1:
        /* <DEDUP_REMOVED lines=14> */
.L_x_4:


//--------------------- .text._Z5sum1DPfS_S_i     --------------------------
	.section	.text._Z5sum1DPfS_S_i,"ax",@progbits
	.align	128
        .global         _Z5sum1DPfS_S_i
        .type           _Z5sum1DPfS_S_i,@function
        .size           _Z5sum1DPfS_S_i,(.L_x_5 - _Z5sum1DPfS_S_i)
        .other          _Z5sum1DPfS_S_i,@"STO_CUDA_ENTRY STV_DEFAULT"
_Z5sum1DPfS_S_i:
.text._Z5sum1DPfS_S_i:
[----:B------:R-:W-:Y:S01]  /*0000*/  LDC R1, c[0x0][0x37c] ;  /* 0x0000df00ff017b82 */ /* 0x000fe20000000800 */
[----:B------:R-:W0:Y:S07]  /*0010*/  S2R R0, SR_TID.X ;  /* 0x0000000000007919 */ /* 0x000e2e0000002100 */
[----:B------:R-:W0:Y:S01]  /*0020*/  S2UR UR4, SR_CTAID.X ;  /* 0x00000000000479c3 */ /* 0x000e220000002500 */
[----:B------:R-:W1:Y:S07]  /*0030*/  LDCU UR5, c[0x0][0x398] ;  /* 0x00007300ff0577ac */ /* 0x000e6e0008000800 */
[----:B------:R-:W0:Y:S02]  /*0040*/  LDC R9, c[0x0][0x360] ;  /* 0x0000d800ff097b82 */ /* 0x000e240000000800 */
[----:B0-----:R-:W-:-:S05]  /*0050*/  IMAD R9, R9, UR4, R0 ;  /* 0x0000000409097c24 */ /* 0x001fca000f8e0200 */
[----:B-1----:R-:W-:-:S13]  /*0060*/  ISETP.GE.AND P0, PT, R9, UR5, PT ;  /* 0x0000000509007c0c */ /* 0x002fda000bf06270 */
[----:B------:R-:W-:Y:S05]  /*0070*/  @P0 EXIT ;  /* 0x000000000000094d */ /* 0x000fea0003800000 */
[----:B------:R-:W0:Y:S01]  /*0080*/  LDC.64 R2, c[0x0][0x380] ;  /* 0x0000e000ff027b82 */ /* 0x000e220000000a00 */
[----:B------:R-:W1:Y:S07]  /*0090*/  LDCU.64 UR4, c[0x0][0x358] ;  /* 0x00006b00ff0477ac */ /* 0x000e6e0008000a00 */
        /* <DEDUP_REMOVED lines=10> */
.L_x_2:
        /* <DEDUP_REMOVED lines=12> */
.L_x_5:


//--------------------- .nv.shared.reserved.0     --------------------------
	.section	.nv.shared.reserved.0,"aw",@nobits
	.weak		__nv_reservedSMEM_offset_0_alias
	.size		__nv_reservedSMEM_offset_0_alias, 0, 64
	.other		__nv_reservedSMEM_offset_0_alias,@"STO_CUDA_RESERVED_SHARED STV_DEFAULT"
__nv_reservedSMEM_offset_0_alias:
	.zero		0
	.zero		64


//--------------------- .nv.constant0._Z5sum3DPfS_S_iii --------------------------
	.section	.nv.constant0._Z5sum3DPfS_S_iii,"a",@progbits
	.sectionflags	@""
	.align	4
.nv.constant0._Z5sum3DPfS_S_iii:
	.zero		932


//--------------------- .nv.constant0._Z5sum2DPfS_S_ii --------------------------
	.section	.nv.constant0._Z5sum2DPfS_S_ii,"a",@progbits
	.sectionflags	@""
	.align	4
.nv.constant0._Z5sum2DPfS_S_ii:
	.zero		928


//--------------------- .nv.constant0._Z5sum1DPfS_S_i --------------------------
	.section	.nv.constant0._Z5sum1DPfS_S_i,"a",@progbits
	.sectionflags	@""
	.align	4
.nv.constant0._Z5sum1DPfS_S_i:
	.zero		924


//--------------------- SYMBOLS --------------------------

	.type		.nv.reservedSmem.offset0,@object
	.size		.nv.reservedSmem.offset0,0x4
